//
// Generated by NVIDIA NVVM Compiler
//
// Compiler Build ID: CL-36424714
// Cuda compilation tools, release 13.0, V13.0.88
// Based on NVVM 20.0.0
//

.version 9.0
.target sm_100
.address_size 64

	// .globl	_Z10coinChangePii

.visible .entry _Z10coinChangePii(
	.param .u64 .ptr .align 1 _Z10coinChangePii_param_0,
	.param .u32 _Z10coinChangePii_param_1
)
{
	.reg .pred 	%p<4>;
	.reg .b32 	%r<10>;
	.reg .b64 	%rd<7>;

	ld.param.u64 	%rd1, [_Z10coinChangePii_param_0];
	ld.param.u32 	%r2, [_Z10coinChangePii_param_1];
	mov.u32 	%r3, %ctaid.x;
	mov.u32 	%r4, %ntid.x;
	mov.u32 	%r5, %tid.x;
	mad.lo.s32 	%r1, %r3, %r4, %r5;
	setp.gt.s32 	%p1, %r1, 100000000;
	setp.lt.s32 	%p2, %r1, %r2;
	or.pred  	%p3, %p1, %p2;
	@%p3 bra 	$L__BB0_2;
	cvta.to.global.u64 	%rd2, %rd1;
	sub.s32 	%r6, %r1, %r2;
	mul.wide.s32 	%rd3, %r6, 4;
	add.s64 	%rd4, %rd2, %rd3;
	ld.global.u32 	%r7, [%rd4];
	mul.wide.s32 	%rd5, %r2, 4;
	add.s64 	%rd6, %rd4, %rd5;
	ld.global.u32 	%r8, [%rd6];
	add.s32 	%r9, %r8, %r7;
	st.global.u32 	[%rd6], %r9;
$L__BB0_2:
	ret;

}


// ===== COMPILED SASS (sm_100) =====

	.target	sm_100

	.elftype	@"ET_EXEC"


//--------------------- .note.nv.tkinfo           --------------------------
	.section	.note.nv.tkinfo,"",@"SHT_NOTE"
	.sectionflags	@"SHF_NOTE_NV_TKINFO"
	.tkinfo
        /*0018*/ 	.word	0x00000002
        /*0030*/ 	.string	""
        /*0030*/ 	.string	"ptxas"
        /*0030*/ 	.string	"Cuda compilation tools, release 13.0, V13.0.88"
        /*0030*/ 	.string	"Build cuda_13.0.r13.0/compiler.36424714_0"
        /*0030*/ 	.string	"-arch sm_100 -m 64 "



//--------------------- .note.nv.cuinfo           --------------------------
	.section	.note.nv.cuinfo,"",@"SHT_NOTE"
	.sectionflags	@"SHF_NOTE_NV_CUINFO"
        /*0018*/ 	.short	0x0002
        /*001a*/ 	.short	0x0064
        /*001c*/ 	.short	0x0082
	.zero		2


//--------------------- .nv.info                  --------------------------
	.section	.nv.info,"",@"SHT_CUDA_INFO"
	.align	4


	//----- nvinfo : EIATTR_REGCOUNT
	.align		4
        /*0000*/ 	.byte	0x04, 0x2f
        /*0002*/ 	.short	(.L_1 - .L_0)
	.align		4
.L_0:
        /*0004*/ 	.word	index@(_Z10coinChangePii)
        /*0008*/ 	.word	0x0000000a


	//----- nvinfo : EIATTR_FRAME_SIZE
	.align		4
.L_1:
        /*000c*/ 	.byte	0x04, 0x11
        /*000e*/ 	.short	(.L_3 - .L_2)
	.align		4
.L_2:
        /*0010*/ 	.word	index@(_Z10coinChangePii)
        /*0014*/ 	.word	0x00000000


	//----- nvinfo : EIATTR_MIN_STACK_SIZE
	.align		4
.L_3:
        /*0018*/ 	.byte	0x04, 0x12
        /*001a*/ 	.short	(.L_5 - .L_4)
	.align		4
.L_4:
        /*001c*/ 	.word	index@(_Z10coinChangePii)
        /*0020*/ 	.word	0x00000000
.L_5:


//--------------------- .nv.compat                --------------------------
	.section	.nv.compat,"",@"SHT_CUDA_COMPAT_INFO"
	.align	4
        /*0000*/ 	.byte	0x02, 0x09, 0x00, 0x00, 0x02, 0x02, 0x01, 0x00, 0x02, 0x05, 0x05, 0x00, 0x03, 0x07, 0x01, 0x01
        /*0010*/ 	.byte	0x02, 0x03, 0x00, 0x00, 0x02, 0x06, 0x01, 0x00, 0x04, 0x0b, 0x08, 0x00, 0x09, 0x00, 0x00, 0x00
        /*0020*/ 	.byte	0x00, 0x00, 0x00, 0x00


//--------------------- .nv.info._Z10coinChangePii --------------------------
	.section	.nv.info._Z10coinChangePii,"",@"SHT_CUDA_INFO"
	.sectionflags	@""
	.align	4


	//----- nvinfo : EIATTR_CUDA_API_VERSION
	.align		4
        /*0000*/ 	.byte	0x04, 0x37
        /*0002*/ 	.short	(.L_7 - .L_6)
.L_6:
        /*0004*/ 	.word	0x00000082


	//----- nvinfo : EIATTR_KPARAM_INFO
	.align		4
.L_7:
        /*0008*/ 	.byte	0x04, 0x17
        /*000a*/ 	.short	(.L_9 - .L_8)
.L_8:
        /*000c*/ 	.word	0x00000000
        /*0010*/ 	.short	0x0001
        /*0012*/ 	.short	0x0008
        /*0014*/ 	.byte	0x00, 0xf0, 0x11, 0x00


	//----- nvinfo : EIATTR_KPARAM_INFO
	.align		4
.L_9:
        /*0018*/ 	.byte	0x04, 0x17
        /*001a*/ 	.short	(.L_11 - .L_10)
.L_10:
        /*001c*/ 	.word	0x00000000
        /*0020*/ 	.short	0x0000
        /*0022*/ 	.short	0x0000
        /*0024*/ 	.byte	0x00, 0xf5, 0x21, 0x00


	//----- nvinfo : EIATTR_SPARSE_MMA_MASK
	.align		4
.L_11:
        /*0028*/ 	.byte	0x03, 0x50
        /*002a*/ 	.short	0x0000


	//----- nvinfo : EIATTR_MAXREG_COUNT
	.align		4
        /*002c*/ 	.byte	0x03, 0x1b
        /*002e*/ 	.short	0x00ff


	//----- nvinfo : EIATTR_MERCURY_ISA_VERSION
	.align		4
        /*0030*/ 	.byte	0x03, 0x5f
        /*0032*/ 	.short	0x0101


	//----- nvinfo : EIATTR_VRC_CTA_INIT_COUNT
	.align		4
        /*0034*/ 	.byte	0x02, 0x4a
	.zero		1
	.zero		1


	//----- nvinfo : EIATTR_EXIT_INSTR_OFFSETS
	.align		4
        /*0038*/ 	.byte	0x04, 0x1c
        /*003a*/ 	.short	(.L_13 - .L_12)


	//   ....[0]....
.L_12:
        /*003c*/ 	.word	0x00000080


	//   ....[1]....
        /*0040*/ 	.word	0x00000120


	//----- nvinfo : EIATTR_CBANK_PARAM_SIZE
	.align		4
.L_13:
        /*0044*/ 	.byte	0x03, 0x19
        /*0046*/ 	.short	0x000c


	//----- nvinfo : EIATTR_PARAM_CBANK
	.align		4
        /*0048*/ 	.byte	0x04, 0x0a
        /*004a*/ 	.short	(.L_15 - .L_14)
	.align		4
.L_14:
        /*004c*/ 	.word	index@(.nv.constant0._Z10coinChangePii)
        /*0050*/ 	.short	0x0380
        /*0052*/ 	.short	0x000c


	//----- nvinfo : EIATTR_SW_WAR
	.align		4
.L_15:
        /*0054*/ 	.byte	0x04, 0x36
        /*0056*/ 	.short	(.L_17 - .L_16)
.L_16:
        /*0058*/ 	.word	0x00000008
.L_17:


//--------------------- .nv.callgraph             --------------------------
	.section	.nv.callgraph,"",@"SHT_CUDA_CALLGRAPH"
	.align	4
	.sectionentsize	8
	.align		4
        /*0000*/ 	.word	0x00000000
	.align		4
        /*0004*/ 	.word	0xffffffff
	.align		4
        /*0008*/ 	.word	0x00000000
	.align		4
        /*000c*/ 	.word	0xfffffffe
	.align		4
        /*0010*/ 	.word	0x00000000
	.align		4
        /*0014*/ 	.word	0xfffffffd
	.align		4
        /*0018*/ 	.word	0x00000000
	.align		4
        /*001c*/ 	.word	0xfffffffc


//--------------------- .text._Z10coinChangePii   --------------------------
	.section	.text._Z10coinChangePii,"ax",@progbits
	.align	128
        .global         _Z10coinChangePii
        .type           _Z10coinChangePii,@function
        .size           _Z10coinChangePii,(.L_x_1 - _Z10coinChangePii)
        .other          _Z10coinChangePii,@"STO_CUDA_ENTRY STV_DEFAULT"
_Z10coinChangePii:
.text._Z10coinChangePii:
[----:B------:R-:W-:Y:S01]  /*0000*/  LDC R1, c[0x0][0x37c] ;  /* 0x0000df00ff017b82 */ /* 0x000fe20000000800 */
[----:B------:R-:W0:Y:S07]  /*0010*/  S2R R3, SR_TID.X ;  /* 0x0000000000037919 */ /* 0x000e2e0000002100 */
[----:B------:R-:W0:Y:S08]  /*0020*/  S2UR UR4, SR_CTAID.X ;  /* 0x00000000000479c3 */ /* 0x000e300000002500 */
[----:B------:R-:W0:Y:S08]  /*0030*/  LDC R0, c[0x0][0x360] ;  /* 0x0000d800ff007b82 */ /* 0x000e300000000800 */
[----:B------:R-:W1:Y:S01]  /*0040*/  LDC R7, c[0x0][0x388] ;  /* 0x0000e200ff077b82 */ /* 0x000e620000000800 */
[----:B0-----:R-:W-:-:S05]  /*0050*/  IMAD R0, R0, UR4, R3 ;  /* 0x0000000400007c24 */ /* 0x001fca000f8e0203 */
[----:B-1----:R-:W-:-:S04]  /*0060*/  ISETP.GE.AND P0, PT, R0, R7, PT ;  /* 0x000000070000720c */ /* 0x002fc80003f06270 */
[----:B------:R-:W-:-:S13]  /*0070*/  ISETP.GT.OR P0, PT, R0, 0x5f5e100, !P0 ;  /* 0x05f5e1000000780c */ /* 0x000fda0004704670 */
[----:B------:R-:W-:Y:S05]  /*0080*/  @P0 EXIT ;  /* 0x000000000000094d */ /* 0x000fea0003800000 */
[----:B------:R-:W0:Y:S01]  /*0090*/  LDC.64 R2, c[0x0][0x380] ;  /* 0x0000e000ff027b82 */ /* 0x000e220000000a00 */
[----:B------:R-:W1:Y:S01]  /*00a0*/  LDCU.64 UR4, c[0x0][0x358] ;  /* 0x00006b00ff0477ac */ /* 0x000e620008000a00 */
[----:B------:R-:W-:-:S05]  /*00b0*/  IADD3 R5, PT, PT, R0, -R7, RZ ;  /* 0x8000000700057210 */ /* 0x000fca0007ffe0ff */
[----:B0-----:R-:W-:-:S04]  /*00c0*/  IMAD.WIDE R2, R5, 0x4, R2 ;  /* 0x0000000405027825 */ /* 0x001fc800078e0202 */
[----:B------:R-:W-:Y:S02]  /*00d0*/  IMAD.WIDE R4, R7, 0x4, R2 ;  /* 0x0000000407047825 */ /* 0x000fe400078e0202 */
[----:B-1----:R-:W2:Y:S04]  /*00e0*/  LDG.E R2, desc[UR4][R2.64] ;  /* 0x0000000402027981 */ /* 0x002ea8000c1e1900 */
[----:B------:R-:W2:Y:S02]  /*00f0*/  LDG.E R7, desc[UR4][R4.64] ;  /* 0x0000000404077981 */ /* 0x000ea4000c1e1900 */
[----:B--2---:R-:W-:-:S05]  /*0100*/  IADD3 R7, PT, PT, R2, R7, RZ ;  /* 0x0000000702077210 */ /* 0x004fca0007ffe0ff */
[----:B------:R-:W-:Y:S01]  /*0110*/  STG.E desc[UR4][R4.64], R7 ;  /* 0x0000000704007986 */ /* 0x000fe2000c101904 */
[----:B------:R-:W-:Y:S05]  /*0120*/  EXIT ;  /* 0x000000000000794d */ /* 0x000fea0003800000 */
.L_x_0:
[----:B------:R-:W-:-:S00]  /*0130*/  BRA `(.L_x_0) ;  /* 0xfffffffc00fc7947 */ /* 0x000fc0000383ffff */
[----:B------:R-:W-:-:S00]  /*0140*/  NOP ;  /* 0x0000000000007918 */ /* 0x000fc00000000000 */
        /* <DEDUP_REMOVED lines=11> */
.L_x_1:


//--------------------- .nv.shared.reserved.0     --------------------------
	.section	.nv.shared.reserved.0,"aw",@nobits
	.weak		__nv_reservedSMEM_offset_0_alias
	.size		__nv_reservedSMEM_offset_0_alias, 0, 64
	.other		__nv_reservedSMEM_offset_0_alias,@"STO_CUDA_RESERVED_SHARED STV_DEFAULT"
__nv_reservedSMEM_offset_0_alias:
	.zero		0
	.zero		64


//--------------------- .nv.constant0._Z10coinChangePii --------------------------
	.section	.nv.constant0._Z10coinChangePii,"a",@progbits
	.sectionflags	@""
	.align	4
.nv.constant0._Z10coinChangePii:
	.zero		908


//--------------------- SYMBOLS --------------------------

	.type		.nv.reservedSmem.offset0,@object
	.size		.nv.reservedSmem.offset0,0x4
